//
// Generated by NVIDIA NVVM Compiler
//
// Compiler Build ID: CL-36424714
// Cuda compilation tools, release 13.0, V13.0.88
// Based on NVVM 20.0.0
//

.version 9.0
.target sm_100
.address_size 64

	// .globl	_Z11vadd_kerneliPi

.visible .entry _Z11vadd_kerneliPi(
	.param .u32 _Z11vadd_kerneliPi_param_0,
	.param .u64 .ptr .align 1 _Z11vadd_kerneliPi_param_1
)
{
	.reg .pred 	%p<2>;
	.reg .b32 	%r<5>;
	.reg .b64 	%rd<5>;

	ld.param.u32 	%r2, [_Z11vadd_kerneliPi_param_0];
	ld.param.u64 	%rd1, [_Z11vadd_kerneliPi_param_1];
	mov.u32 	%r1, %tid.x;
	setp.ge.s32 	%p1, %r1, %r2;
	@%p1 bra 	$L__BB0_2;
	cvta.to.global.u64 	%rd2, %rd1;
	mul.wide.u32 	%rd3, %r1, 4;
	add.s64 	%rd4, %rd2, %rd3;
	ld.global.u32 	%r3, [%rd4];
	add.s32 	%r4, %r3, %r1;
	st.global.u32 	[%rd4], %r4;
$L__BB0_2:
	ret;

}


// ===== COMPILED SASS (sm_100) =====

	.target	sm_100

	.elftype	@"ET_EXEC"


//--------------------- .note.nv.tkinfo           --------------------------
	.section	.note.nv.tkinfo,"",@"SHT_NOTE"
	.sectionflags	@"SHF_NOTE_NV_TKINFO"
	.tkinfo
        /*0018*/ 	.word	0x00000002
        /*0030*/ 	.string	""
        /*0030*/ 	.string	"ptxas"
        /*0030*/ 	.string	"Cuda compilation tools, release 13.0, V13.0.88"
        /*0030*/ 	.string	"Build cuda_13.0.r13.0/compiler.36424714_0"
        /*0030*/ 	.string	"-arch sm_100 -m 64 "



//--------------------- .note.nv.cuinfo           --------------------------
	.section	.note.nv.cuinfo,"",@"SHT_NOTE"
	.sectionflags	@"SHF_NOTE_NV_CUINFO"
        /*0018*/ 	.short	0x0002
        /*001a*/ 	.short	0x0064
        /*001c*/ 	.short	0x0082
	.zero		2


//--------------------- .nv.info                  --------------------------
	.section	.nv.info,"",@"SHT_CUDA_INFO"
	.align	4


	//----- nvinfo : EIATTR_REGCOUNT
	.align		4
        /*0000*/ 	.byte	0x04, 0x2f
        /*0002*/ 	.short	(.L_1 - .L_0)
	.align		4
.L_0:
        /*0004*/ 	.word	index@(_Z11vadd_kerneliPi)
        /*0008*/ 	.word	0x00000008


	//----- nvinfo : EIATTR_FRAME_SIZE
	.align		4
.L_1:
        /*000c*/ 	.byte	0x04, 0x11
        /*000e*/ 	.short	(.L_3 - .L_2)
	.align		4
.L_2:
        /*0010*/ 	.word	index@(_Z11vadd_kerneliPi)
        /*0014*/ 	.word	0x00000000


	//----- nvinfo : EIATTR_MIN_STACK_SIZE
	.align		4
.L_3:
        /*0018*/ 	.byte	0x04, 0x12
        /*001a*/ 	.short	(.L_5 - .L_4)
	.align		4
.L_4:
        /*001c*/ 	.word	index@(_Z11vadd_kerneliPi)
        /*0020*/ 	.word	0x00000000
.L_5:


//--------------------- .nv.compat                --------------------------
	.section	.nv.compat,"",@"SHT_CUDA_COMPAT_INFO"
	.align	4
        /*0000*/ 	.byte	0x02, 0x09, 0x00, 0x00, 0x02, 0x02, 0x01, 0x00, 0x02, 0x05, 0x05, 0x00, 0x03, 0x07, 0x01, 0x01
        /*0010*/ 	.byte	0x02, 0x03, 0x00, 0x00, 0x02, 0x06, 0x01, 0x00, 0x04, 0x0b, 0x08, 0x00, 0x09, 0x00, 0x00, 0x00
        /*0020*/ 	.byte	0x00, 0x00, 0x00, 0x00


//--------------------- .nv.info._Z11vadd_kerneliPi --------------------------
	.section	.nv.info._Z11vadd_kerneliPi,"",@"SHT_CUDA_INFO"
	.sectionflags	@""
	.align	4


	//----- nvinfo : EIATTR_CUDA_API_VERSION
	.align		4
        /*0000*/ 	.byte	0x04, 0x37
        /*0002*/ 	.short	(.L_7 - .L_6)
.L_6:
        /*0004*/ 	.word	0x00000082


	//----- nvinfo : EIATTR_KPARAM_INFO
	.align		4
.L_7:
        /*0008*/ 	.byte	0x04, 0x17
        /*000a*/ 	.short	(.L_9 - .L_8)
.L_8:
        /*000c*/ 	.word	0x00000000
        /*0010*/ 	.short	0x0001
        /*0012*/ 	.short	0x0008
        /*0014*/ 	.byte	0x00, 0xf5, 0x21, 0x00


	//----- nvinfo : EIATTR_KPARAM_INFO
	.align		4
.L_9:
        /*0018*/ 	.byte	0x04, 0x17
        /*001a*/ 	.short	(.L_11 - .L_10)
.L_10:
        /*001c*/ 	.word	0x00000000
        /*0020*/ 	.short	0x0000
        /*0022*/ 	.short	0x0000
        /*0024*/ 	.byte	0x00, 0xf0, 0x11, 0x00


	//----- nvinfo : EIATTR_SPARSE_MMA_MASK
	.align		4
.L_11:
        /*0028*/ 	.byte	0x03, 0x50
        /*002a*/ 	.short	0x0000


	//----- nvinfo : EIATTR_MAXREG_COUNT
	.align		4
        /*002c*/ 	.byte	0x03, 0x1b
        /*002e*/ 	.short	0x00ff


	//----- nvinfo : EIATTR_MERCURY_ISA_VERSION
	.align		4
        /*0030*/ 	.byte	0x03, 0x5f
        /*0032*/ 	.short	0x0101


	//----- nvinfo : EIATTR_VRC_CTA_INIT_COUNT
	.align		4
        /*0034*/ 	.byte	0x02, 0x4a
	.zero		1
	.zero		1


	//----- nvinfo : EIATTR_EXIT_INSTR_OFFSETS
	.align		4
        /*0038*/ 	.byte	0x04, 0x1c
        /*003a*/ 	.short	(.L_13 - .L_12)


	//   ....[0]....
.L_12:
        /*003c*/ 	.word	0x00000040


	//   ....[1]....
        /*0040*/ 	.word	0x000000b0


	//----- nvinfo : EIATTR_CBANK_PARAM_SIZE
	.align		4
.L_13:
        /*0044*/ 	.byte	0x03, 0x19
        /*0046*/ 	.short	0x0010


	//----- nvinfo : EIATTR_PARAM_CBANK
	.align		4
        /*0048*/ 	.byte	0x04, 0x0a
        /*004a*/ 	.short	(.L_15 - .L_14)
	.align		4
.L_14:
        /*004c*/ 	.word	index@(.nv.constant0._Z11vadd_kerneliPi)
        /*0050*/ 	.short	0x0380
        /*0052*/ 	.short	0x0010


	//----- nvinfo : EIATTR_SW_WAR
	.align		4
.L_15:
        /*0054*/ 	.byte	0x04, 0x36
        /*0056*/ 	.short	(.L_17 - .L_16)
.L_16:
        /*0058*/ 	.word	0x00000008
.L_17:


//--------------------- .nv.callgraph             --------------------------
	.section	.nv.callgraph,"",@"SHT_CUDA_CALLGRAPH"
	.align	4
	.sectionentsize	8
	.align		4
        /*0000*/ 	.word	0x00000000
	.align		4
        /*0004*/ 	.word	0xffffffff
	.align		4
        /*0008*/ 	.word	0x00000000
	.align		4
        /*000c*/ 	.word	0xfffffffe
	.align		4
        /*0010*/ 	.word	0x00000000
	.align		4
        /*0014*/ 	.word	0xfffffffd
	.align		4
        /*0018*/ 	.word	0x00000000
	.align		4
        /*001c*/ 	.word	0xfffffffc


//--------------------- .text._Z11vadd_kerneliPi  --------------------------
	.section	.text._Z11vadd_kerneliPi,"ax",@progbits
	.align	128
        .global         _Z11vadd_kerneliPi
        .type           _Z11vadd_kerneliPi,@function
        .size           _Z11vadd_kerneliPi,(.L_x_1 - _Z11vadd_kerneliPi)
        .other          _Z11vadd_kerneliPi,@"STO_CUDA_ENTRY STV_DEFAULT"
_Z11vadd_kerneliPi:
.text._Z11vadd_kerneliPi:
[----:B------:R-:W-:Y:S01]  /*0000*/  LDC R1, c[0x0][0x37c] ;  /* 0x0000df00ff017b82 */ /* 0x000fe20000000800 */
[----:B------:R-:W0:Y:S01]  /*0010*/  S2R R5, SR_TID.X ;  /* 0x0000000000057919 */ /* 0x000e220000002100 */
[----:B------:R-:W0:Y:S02]  /*0020*/  LDCU UR4, c[0x0][0x380] ;  /* 0x00007000ff0477ac */ /* 0x000e240008000800 */
[----:B0-----:R-:W-:-:S13]  /*0030*/  ISETP.GE.AND P0, PT, R5, UR4, PT ;  /* 0x0000000405007c0c */ /* 0x001fda000bf06270 */
[----:B------:R-:W-:Y:S05]  /*0040*/  @P0 EXIT ;  /* 0x000000000000094d */ /* 0x000fea0003800000 */
[----:B------:R-:W0:Y:S01]  /*0050*/  LDC.64 R2, c[0x0][0x388] ;  /* 0x0000e200ff027b82 */ /* 0x000e220000000a00 */
[----:B------:R-:W1:Y:S01]  /*0060*/  LDCU.64 UR4, c[0x0][0x358] ;  /* 0x00006b00ff0477ac */ /* 0x000e620008000a00 */
[----:B0-----:R-:W-:-:S05]  /*0070*/  IMAD.WIDE.U32 R2, R5, 0x4, R2 ;  /* 0x0000000405027825 */ /* 0x001fca00078e0002 */
[----:B-1----:R-:W2:Y:S02]  /*0080*/  LDG.E R0, desc[UR4][R2.64] ;  /* 0x0000000402007981 */ /* 0x002ea4000c1e1900 */
[----:B--2---:R-:W-:-:S05]  /*0090*/  IADD3 R5, PT, PT, R0, R5, RZ ;  /* 0x0000000500057210 */ /* 0x004fca0007ffe0ff */
[----:B------:R-:W-:Y:S01]  /*00a0*/  STG.E desc[UR4][R2.64], R5 ;  /* 0x0000000502007986 */ /* 0x000fe2000c101904 */
[----:B------:R-:W-:Y:S05]  /*00b0*/  EXIT ;  /* 0x000000000000794d */ /* 0x000fea0003800000 */
.L_x_0:
[----:B------:R-:W-:-:S00]  /*00c0*/  BRA `(.L_x_0) ;  /* 0xfffffffc00fc7947 */ /* 0x000fc0000383ffff */
[----:B------:R-:W-:-:S00]  /*00d0*/  NOP ;  /* 0x0000000000007918 */ /* 0x000fc00000000000 */
        /* <DEDUP_REMOVED lines=10> */
.L_x_1:


//--------------------- .nv.shared.reserved.0     --------------------------
	.section	.nv.shared.reserved.0,"aw",@nobits
	.weak		__nv_reservedSMEM_offset_0_alias
	.size		__nv_reservedSMEM_offset_0_alias, 0, 64
	.other		__nv_reservedSMEM_offset_0_alias,@"STO_CUDA_RESERVED_SHARED STV_DEFAULT"
__nv_reservedSMEM_offset_0_alias:
	.zero		0
	.zero		64


//--------------------- .nv.constant0._Z11vadd_kerneliPi --------------------------
	.section	.nv.constant0._Z11vadd_kerneliPi,"a",@progbits
	.sectionflags	@""
	.align	4
.nv.constant0._Z11vadd_kerneliPi:
	.zero		912


//--------------------- SYMBOLS --------------------------

	.type		.nv.reservedSmem.offset0,@object
	.size		.nv.reservedSmem.offset0,0x4
